	.headerflags	@"EF_CUDA_TEXMODE_UNIFIED EF_CUDA_64BIT_ADDRESS EF_CUDA_ACCELERATORS EF_CUDA_SM90 EF_CUDA_VIRTUAL_SM(EF_CUDA_SM90)"
	.elftype	@"ET_EXEC"


//--------------------- .nv.info                  --------------------------
	.section	.nv.info,"",@"SHT_CUDA_INFO"
	.align	4


	//----- nvinfo : EIATTR_REGCOUNT
	.align		4
        /*0000*/ 	.byte	0x04, 0x2f
        /*0002*/ 	.short	(.L_3 - .L_2)
	.align		4
.L_2:
        /*0004*/ 	.word	index@(triton_poi_fused__native_batch_norm_legit_no_training_relu_55)
        /*0008*/ 	.word	0x00000020


	//----- nvinfo : EIATTR_MIN_STACK_SIZE
	.align		4
.L_3:
        /*000c*/ 	.byte	0x04, 0x12
        /*000e*/ 	.short	(.L_5 - .L_4)
	.align		4
.L_4:
        /*0010*/ 	.word	index@(triton_poi_fused__native_batch_norm_legit_no_training_relu_55)
        /*0014*/ 	.word	0x00000000


	//----- nvinfo : EIATTR_FRAME_SIZE
	.align		4
.L_5:
        /*0018*/ 	.byte	0x04, 0x11
        /*001a*/ 	.short	(.L_7 - .L_6)
	.align		4
.L_6:
        /*001c*/ 	.word	index@(triton_poi_fused__native_batch_norm_legit_no_training_relu_55)
        /*0020*/ 	.word	0x00000000


	//----- nvinfo : EIATTR_MIN_STACK_SIZE
	.align		4
.L_7:
        /*0024*/ 	.byte	0x04, 0x12
        /*0026*/ 	.short	(.L_9 - .L_8)
	.align		4
.L_8:
        /*0028*/ 	.word	index@(triton_poi_fused__native_batch_norm_legit_no_training_relu_55)
        /*002c*/ 	.word	0x00000000
.L_9:


//--------------------- .nv.info.triton_poi_fused__native_batch_norm_legit_no_training_relu_55 --------------------------
	.section	.nv.info.triton_poi_fused__native_batch_norm_legit_no_training_relu_55,"",@"SHT_CUDA_INFO"
	.sectionflags	@""
	.align	4


	//----- nvinfo : EIATTR_CUDA_API_VERSION
	.align		4
        /*0000*/ 	.byte	0x04, 0x37
        /*0002*/ 	.short	(.L_11 - .L_10)
.L_10:
        /*0004*/ 	.word	0x0000007c


	//----- nvinfo : EIATTR_KPARAM_INFO
	.align		4
.L_11:
        /*0008*/ 	.byte	0x04, 0x17
        /*000a*/ 	.short	(.L_13 - .L_12)
.L_12:
        /*000c*/ 	.word	0x00000000
        /*0010*/ 	.short	0x0006
        /*0012*/ 	.short	0x0030
        /*0014*/ 	.byte	0x00, 0xf0, 0x11, 0x00


	//----- nvinfo : EIATTR_KPARAM_INFO
	.align		4
.L_13:
        /*0018*/ 	.byte	0x04, 0x17
        /*001a*/ 	.short	(.L_15 - .L_14)
.L_14:
        /*001c*/ 	.word	0x00000000
        /*0020*/ 	.short	0x0005
        /*0022*/ 	.short	0x0028
        /*0024*/ 	.byte	0x00, 0xf4, 0x21, 0x00


	//----- nvinfo : EIATTR_KPARAM_INFO
	.align		4
.L_15:
        /*0028*/ 	.byte	0x04, 0x17
        /*002a*/ 	.short	(.L_17 - .L_16)
.L_16:
        /*002c*/ 	.word	0x00000000
        /*0030*/ 	.short	0x0004
        /*0032*/ 	.short	0x0020
        /*0034*/ 	.byte	0x00, 0xf4, 0x21, 0x00


	//----- nvinfo : EIATTR_KPARAM_INFO
	.align		4
.L_17:
        /*0038*/ 	.byte	0x04, 0x17
        /*003a*/ 	.short	(.L_19 - .L_18)
.L_18:
        /*003c*/ 	.word	0x00000000
        /*0040*/ 	.short	0x0003
        /*0042*/ 	.short	0x0018
        /*0044*/ 	.byte	0x00, 0xf4, 0x21, 0x00


	//----- nvinfo : EIATTR_KPARAM_INFO
	.align		4
.L_19:
        /*0048*/ 	.byte	0x04, 0x17
        /*004a*/ 	.short	(.L_21 - .L_20)
.L_20:
        /*004c*/ 	.word	0x00000000
        /*0050*/ 	.short	0x0002
        /*0052*/ 	.short	0x0010
        /*0054*/ 	.byte	0x00, 0xf4, 0x21, 0x00


	//----- nvinfo : EIATTR_KPARAM_INFO
	.align		4
.L_21:
        /*0058*/ 	.byte	0x04, 0x17
        /*005a*/ 	.short	(.L_23 - .L_22)
.L_22:
        /*005c*/ 	.word	0x00000000
        /*0060*/ 	.short	0x0001
        /*0062*/ 	.short	0x0008
        /*0064*/ 	.byte	0x00, 0xf4, 0x21, 0x00


	//----- nvinfo : EIATTR_KPARAM_INFO
	.align		4
.L_23:
        /*0068*/ 	.byte	0x04, 0x17
        /*006a*/ 	.short	(.L_25 - .L_24)
.L_24:
        /*006c*/ 	.word	0x00000000
        /*0070*/ 	.short	0x0000
        /*0072*/ 	.short	0x0000
        /*0074*/ 	.byte	0x00, 0xf4, 0x21, 0x00


	//----- nvinfo : EIATTR_SPARSE_MMA_MASK
	.align		4
.L_25:
        /*0078*/ 	.byte	0x03, 0x50
        /*007a*/ 	.short	0x0000


	//----- nvinfo : EIATTR_MAXREG_COUNT
	.align		4
        /*007c*/ 	.byte	0x03, 0x1b
        /*007e*/ 	.short	0x00ff


	//----- nvinfo : EIATTR_EXIT_INSTR_OFFSETS
	.align		4
        /*0080*/ 	.byte	0x04, 0x1c
        /*0082*/ 	.short	(.L_27 - .L_26)


	//   ....[0]....
.L_26:
        /*0084*/ 	.word	0x000006e0


	//----- nvinfo : EIATTR_REQNTID
	.align		4
.L_27:
        /*0088*/ 	.byte	0x04, 0x10
        /*008a*/ 	.short	(.L_29 - .L_28)
.L_28:
        /*008c*/ 	.word	0x00000080
        /*0090*/ 	.word	0x00000001
        /*0094*/ 	.word	0x00000001


	//----- nvinfo : EIATTR_CBANK_PARAM_SIZE
	.align		4
.L_29:
        /*0098*/ 	.byte	0x03, 0x19
        /*009a*/ 	.short	0x0034


	//----- nvinfo : EIATTR_PARAM_CBANK
	.align		4
        /*009c*/ 	.byte	0x04, 0x0a
        /*009e*/ 	.short	(.L_31 - .L_30)
	.align		4
.L_30:
        /*00a0*/ 	.word	index@(.nv.constant0.triton_poi_fused__native_batch_norm_legit_no_training_relu_55)
        /*00a4*/ 	.short	0x0210
        /*00a6*/ 	.short	0x0034


	//----- nvinfo : EIATTR_SW_WAR
	.align		4
.L_31:
        /*00a8*/ 	.byte	0x04, 0x36
        /*00aa*/ 	.short	(.L_33 - .L_32)
.L_32:
        /*00ac*/ 	.word	0x00000008
.L_33:


//--------------------- .nv.callgraph             --------------------------
	.section	.nv.callgraph,"",@"SHT_CUDA_CALLGRAPH"
	.align	4
	.sectionentsize	8
	.align		4
        /*0000*/ 	.word	0x00000000
	.align		4
        /*0004*/ 	.word	0xffffffff
	.align		4
        /*0008*/ 	.word	0x00000000
	.align		4
        /*000c*/ 	.word	0xfffffffe
	.align		4
        /*0010*/ 	.word	0x00000000
	.align		4
        /*0014*/ 	.word	0xfffffffd
	.align		4
        /*0018*/ 	.word	0x00000000
	.align		4
        /*001c*/ 	.word	0xfffffffc


//--------------------- .nv.constant4             --------------------------
	.section	.nv.constant4,"a",@progbits
	.align	8
	.align		8
.nv.constant4:
        /*0000*/ 	.dword	_$_str
	.align		8
        /*0008*/ 	.dword	_$_str_$_2


//--------------------- .text.triton_poi_fused__native_batch_norm_legit_no_training_relu_55 --------------------------
	.section	.text.triton_poi_fused__native_batch_norm_legit_no_training_relu_55,"ax",@progbits
	.align	128
        .global         triton_poi_fused__native_batch_norm_legit_no_training_relu_55
        .type           triton_poi_fused__native_batch_norm_legit_no_training_relu_55,@function
        .size           triton_poi_fused__native_batch_norm_legit_no_training_relu_55,(.L_x_1 - triton_poi_fused__native_batch_norm_legit_no_training_relu_55)
        .other          triton_poi_fused__native_batch_norm_legit_no_training_relu_55,@"STO_CUDA_ENTRY STV_DEFAULT"
triton_poi_fused__native_batch_norm_legit_no_training_relu_55:
.text.triton_poi_fused__native_batch_norm_legit_no_training_relu_55:
[----:B------:R-:W-:Y:S01]  /*0000*/  LDC R1, c[0x0][0x28] ;  /* 0x00000a00ff017b82 */ /* 0x000fe20000000800 */
[----:B------:R-:W1:Y:S01]  /*0010*/  S2R R0, SR_TID.X ;  /* 0x0000000000007919 */ /* 0x000e620000002100 */
[----:B------:R-:W-:-:S06]  /*0020*/  ULDC.64 UR4, c[0x0][0x208] ;  /* 0x0000820000047ab9 */ /* 0x000fcc0000000a00 */
[----:B------:R-:W2:Y:S01]  /*0030*/  LDC.64 R16, c[0x0][0x218] ;  /* 0x00008600ff107b82 */ /* 0x000ea20000000a00 */
[----:B------:R-:W3:Y:S07]  /*0040*/  S2R R5, SR_CTAID.X ;  /* 0x0000000000057919 */ /* 0x000eee0000002500 */
[----:B------:R-:W4:Y:S08]  /*0050*/  LDC.64 R14, c[0x0][0x210] ;  /* 0x00008400ff0e7b82 */ /* 0x000f300000000a00 */
[----:B------:R-:W5:Y:S01]  /*0060*/  LDC.64 R12, c[0x0][0x230] ;  /* 0x00008c00ff0c7b82 */ /* 0x000f620000000a00 */
[----:B-1----:R-:W-:-:S02]  /*0070*/  SHF.L.U32 R0, R0, 0x2, RZ ;  /* 0x0000000200007819 */ /* 0x002fc400000006ff */
[----:B---3--:R-:W-:Y:S02]  /*0080*/  SHF.R.S32.HI R3, RZ, 0x15, R5 ;  /* 0x00000015ff037819 */ /* 0x008fe40000011405 */
[----:B------:R-:W-:Y:S02]  /*0090*/  LOP3.LUT R0, R0, 0x1fc, RZ, 0xc0, !PT ;  /* 0x000001fc00007812 */ /* 0x000fe400078ec0ff */
[----:B------:R-:W-:Y:S02]  /*00a0*/  SGXT R3, R3, 0x1 ;  /* 0x000000010303781a */ /* 0x000fe40000000200 */
[----:B------:R-:W-:-:S04]  /*00b0*/  LEA R18, R5, R0, 0xa ;  /* 0x0000000005127211 */ /* 0x000fc800078e50ff */
[----:B------:R-:W-:Y:S02]  /*00c0*/  LEA.HI R0, R3, R18, RZ, 0xa ;  /* 0x0000001203007211 */ /* 0x000fe400078f50ff */
[----:B------:R-:W1:Y:S02]  /*00d0*/  LDC.64 R2, c[0x0][0x220] ;  /* 0x00008800ff027b82 */ /* 0x000e640000000a00 */
[----:B------:R-:W-:Y:S02]  /*00e0*/  SHF.R.S32.HI R23, RZ, 0xa, R0 ;  /* 0x0000000aff177819 */ /* 0x000fe40000011400 */
[----:B------:R-:W-:-:S03]  /*00f0*/  IADD3 R0, R0, 0x200, RZ ;  /* 0x0000020000007810 */ /* 0x000fc60007ffe0ff */
[----:B------:R-:W-:Y:S01]  /*0100*/  IMAD.HI R4, R23, 0x1b4e81b5, RZ ;  /* 0x1b4e81b517047827 */ /* 0x000fe200078e02ff */
[----:B------:R-:W-:-:S04]  /*0110*/  SHF.R.S32.HI R0, RZ, 0xa, R0 ;  /* 0x0000000aff007819 */ /* 0x000fc80000011400 */
[----:B------:R-:W-:Y:S01]  /*0120*/  SHF.R.U32.HI R5, RZ, 0x1f, R4 ;  /* 0x0000001fff057819 */ /* 0x000fe20000011604 */
[----:B------:R-:W-:-:S03]  /*0130*/  IMAD.HI R6, R0, 0x1b4e81b5, RZ ;  /* 0x1b4e81b500067827 */ /* 0x000fc600078e02ff */
[----:B------:R-:W-:Y:S02]  /*0140*/  LEA.HI.SX32 R4, R4, R5, 0x1b ;  /* 0x0000000504047211 */ /* 0x000fe400078fdaff */
[----:B------:R-:W-:-:S03]  /*0150*/  SHF.R.U32.HI R5, RZ, 0x1f, R6 ;  /* 0x0000001fff057819 */ /* 0x000fc60000011606 */
[----:B------:R-:W-:Y:S01]  /*0160*/  IMAD R23, R4, -0x12c, R23 ;  /* 0xfffffed404177824 */ /* 0x000fe200078e0217 */
[----:B------:R-:W-:-:S03]  /*0170*/  LEA.HI.SX32 R5, R6, R5, 0x1b ;  /* 0x0000000506057211 */ /* 0x000fc600078fdaff */
[----:B-1----:R-:W-:-:S04]  /*0180*/  IMAD.WIDE R8, R23, 0x4, R2 ;  /* 0x0000000417087825 */ /* 0x002fc800078e0202 */
[----:B------:R-:W-:Y:S01]  /*0190*/  IMAD R19, R5, -0x12c, R0 ;  /* 0xfffffed405137824 */ /* 0x000fe200078e0200 */
[----:B------:R-:W3:Y:S03]  /*01a0*/  LDG.E.EL R20, desc[UR4][R8.64] ;  /* 0x0000000408147981 */ /* 0x000ee6000c2e1900 */
[----:B------:R-:W-:Y:S02]  /*01b0*/  IMAD.WIDE R10, R19, 0x4, R2 ;  /* 0x00000004130a7825 */ /* 0x000fe400078e0202 */
[----:B------:R-:W1:Y:S03]  /*01c0*/  LDC.64 R2, c[0x0][0x228] ;  /* 0x00008a00ff027b82 */ /* 0x000e660000000a00 */
[----:B------:R-:W3:Y:S01]  /*01d0*/  LDG.E.EL R21, desc[UR4][R10.64] ;  /* 0x000000040a157981 */ /* 0x000ee2000c2e1900 */
[----:B--2---:R-:W-:-:S04]  /*01e0*/  IMAD.WIDE R26, R23, 0x4, R16 ;  /* 0x00000004171a7825 */ /* 0x004fc800078e0210 */
[----:B----4-:R-:W-:Y:S01]  /*01f0*/  IMAD.WIDE R14, R18, 0x4, R14 ;  /* 0x00000004120e7825 */ /* 0x010fe200078e020e */
[----:B------:R-:W2:Y:S04]  /*0200*/  LDG.E.EL R0, desc[UR4][R26.64] ;  /* 0x000000041a007981 */ /* 0x000ea8000c2e1900 */
[----:B------:R-:W2:Y:S01]  /*0210*/  LDG.E.128 R4, desc[UR4][R14.64] ;  /* 0x000000040e047981 */ /* 0x000ea2000c1e1d00 */
[----:B------:R-:W-:-:S03]  /*0220*/  IMAD.WIDE R16, R19, 0x4, R16 ;  /* 0x0000000413107825 */ /* 0x000fc600078e0210 */
[----:B------:R-:W4:Y:S04]  /*0230*/  LDG.E.128 R8, desc[UR4][R14.64+0x800] ;  /* 0x000800040e087981 */ /* 0x000f28000c1e1d00 */
[----:B------:R-:W4:Y:S01]  /*0240*/  LDG.E.EL R16, desc[UR4][R16.64] ;  /* 0x0000000410107981 */ /* 0x000f22000c2e1900 */
[----:B01----:R-:W-:-:S04]  /*0250*/  IMAD.WIDE R24, R23, 0x4, R2 ;  /* 0x0000000417187825 */ /* 0x003fc800078e0202 */
[----:B-----5:R-:W-:Y:S02]  /*0260*/  IMAD.WIDE R22, R23, 0x4, R12 ;  /* 0x0000000417167825 */ /* 0x020fe400078e020c */
[----:B------:R-:W5:Y:S04]  /*0270*/  LDG.E.EL R24, desc[UR4][R24.64] ;  /* 0x0000000418187981 */ /* 0x000f68000c2e1900 */
[----:B------:R-:W5:Y:S01]  /*0280*/  LDG.E.EL R23, desc[UR4][R22.64] ;  /* 0x0000000416177981 */ /* 0x000f62000c2e1900 */
[----:B------:R-:W-:-:S04]  /*0290*/  IMAD.WIDE R2, R19, 0x4, R2 ;  /* 0x0000000413027825 */ /* 0x000fc800078e0202 */
[----:B------:R-:W-:Y:S02]  /*02a0*/  IMAD.WIDE R28, R19, 0x4, R12 ;  /* 0x00000004131c7825 */ /* 0x000fe400078e020c */
[----:B------:R0:W4:Y:S04]  /*02b0*/  LDG.E.EL R12, desc[UR4][R2.64] ;  /* 0x00000004020c7981 */ /* 0x000128000c2e1900 */
[----:B------:R-:W4:Y:S01]  /*02c0*/  LDG.E.EL R13, desc[UR4][R28.64] ;  /* 0x000000041c0d7981 */ /* 0x000f22000c2e1900 */
[----:B0-----:R-:W-:Y:S01]  /*02d0*/  HFMA2.MMA R3, -RZ, RZ, 1.625, 0 ;  /* 0x3e800000ff037435 */ /* 0x001fe200000001ff */
[----:B---3--:R-:W-:-:S04]  /*02e0*/  FADD R20, R20, 9.9999997473787516356e-06 ;  /* 0x3727c5ac14147421 */ /* 0x008fc80000000000 */
[----:B------:R-:W0:Y:S01]  /*02f0*/  MUFU.SQRT R19, R20 ;  /* 0x0000001400137308 */ /* 0x000e220000002000 */
[----:B------:R-:W-:-:S07]  /*0300*/  FADD R21, R21, 9.9999997473787516356e-06 ;  /* 0x3727c5ac15157421 */ /* 0x000fce0000000000 */
[----:B------:R-:W1:Y:S01]  /*0310*/  MUFU.SQRT R25, R21 ;  /* 0x0000001500197308 */ /* 0x000e620000002000 */
[C---:B0-----:R-:W-:Y:S02]  /*0320*/  FSETP.GT.AND P0, PT, R19.reuse, 8.50705917302346158658e+37, PT ;  /* 0x7e8000001300780b */ /* 0x041fe40003f04000 */
[----:B------:R-:W-:Y:S02]  /*0330*/  FSETP.GEU.AND P2, PT, R19, 1.175494350822287508e-38, PT ;  /* 0x008000001300780b */ /* 0x000fe40003f4e000 */
[C---:B-1----:R-:W-:Y:S02]  /*0340*/  FSETP.GT.AND P1, PT, R25.reuse, 8.50705917302346158658e+37, PT ;  /* 0x7e8000001900780b */ /* 0x042fe40003f24000 */
[----:B------:R-:W-:-:S07]  /*0350*/  FSETP.GEU.AND P3, PT, R25, 1.175494350822287508e-38, PT ;  /* 0x008000001900780b */ /* 0x000fce0003f6e000 */
[----:B------:R-:W-:-:S04]  /*0360*/  @P0 FMUL R19, R19, 0.25 ;  /* 0x3e80000013130820 */ /* 0x000fc80000400000 */
[----:B------:R-:W-:Y:S01]  /*0370*/  @!P2 FMUL R19, R19, 16777216 ;  /* 0x4b8000001313a820 */ /* 0x000fe20000400000 */
[----:B------:R-:W-:-:S05]  /*0380*/  @P1 FMUL R25, R25, 0.25 ;  /* 0x3e80000019191820 */ /* 0x000fca0000400000 */
[----:B------:R-:W0:Y:S01]  /*0390*/  MUFU.RCP R19, R19 ;  /* 0x0000001300137308 */ /* 0x000e220000001000 */
[----:B------:R-:W-:Y:S01]  /*03a0*/  @!P3 FMUL R25, R25, 16777216 ;  /* 0x4b8000001919b820 */ /* 0x000fe20000400000 */
[----:B------:R-:W-:-:S06]  /*03b0*/  FSEL R2, R3, 1, P0 ;  /* 0x3f80000003027808 */ /* 0x000fcc0000000000 */
[----:B------:R-:W1:Y:S01]  /*03c0*/  MUFU.RCP R14, R25 ;  /* 0x00000019000e7308 */ /* 0x000e620000001000 */
[----:B------:R-:W-:Y:S01]  /*03d0*/  FSEL R3, R3, 1, P1 ;  /* 0x3f80000003037808 */ /* 0x000fe20000800000 */
[----:B------:R-:W-:Y:S01]  /*03e0*/  @!P2 FMUL R2, R2, 16777216 ;  /* 0x4b8000000202a820 */ /* 0x000fe20000400000 */
[----:B--2---:R-:W-:-:S03]  /*03f0*/  FADD R4, R4, -R0 ;  /* 0x8000000004047221 */ /* 0x004fc60000000000 */
[----:B------:R-:W-:Y:S01]  /*0400*/  @!P3 FMUL R3, R3, 16777216 ;  /* 0x4b8000000303b820 */ /* 0x000fe20000400000 */
[----:B0-----:R-:W-:Y:S01]  /*0410*/  FMUL R15, R19, R2 ;  /* 0x00000002130f7220 */ /* 0x001fe20000400000 */
[--C-:B------:R-:W-:Y:S01]  /*0420*/  FADD R20, R5, -R0.reuse ;  /* 0x8000000005147221 */ /* 0x100fe20000000000 */
[--C-:B------:R-:W-:Y:S01]  /*0430*/  FADD R6, R6, -R0.reuse ;  /* 0x8000000006067221 */ /* 0x100fe20000000000 */
[----:B------:R-:W-:Y:S01]  /*0440*/  FADD R0, R7, -R0 ;  /* 0x8000000007007221 */ /* 0x000fe20000000000 */
[C---:B------:R-:W-:Y:S01]  /*0450*/  FMUL R5, R15.reuse, R4 ;  /* 0x000000040f057220 */ /* 0x040fe20000400000 */
[C---:B------:R-:W-:Y:S01]  /*0460*/  FMUL R4, R15.reuse, R20 ;  /* 0x000000140f047220 */ /* 0x040fe20000400000 */
[----:B-1----:R-:W-:Y:S02]  /*0470*/  FMUL R14, R14, R3 ;  /* 0x000000030e0e7220 */ /* 0x002fe40000400000 */
[----:B------:R-:W0:Y:S01]  /*0480*/  LDC.64 R2, c[0x0][0x238] ;  /* 0x00008e00ff027b82 */ /* 0x000e220000000a00 */
[C---:B------:R-:W-:Y:S01]  /*0490*/  FMUL R20, R15.reuse, R6 ;  /* 0x000000060f147220 */ /* 0x040fe20000400000 */
[----:B------:R-:W-:Y:S01]  /*04a0*/  FMUL R6, R15, R0 ;  /* 0x000000000f067220 */ /* 0x000fe20000400000 */
[--C-:B----4-:R-:W-:Y:S01]  /*04b0*/  FADD R7, R8, -R16.reuse ;  /* 0x8000001008077221 */ /* 0x110fe20000000000 */
[--C-:B------:R-:W-:Y:S01]  /*04c0*/  FADD R9, R9, -R16.reuse ;  /* 0x8000001009097221 */ /* 0x100fe20000000000 */
[--C-:B------:R-:W-:Y:S01]  /*04d0*/  FADD R15, R10, -R16.reuse ;  /* 0x800000100a0f7221 */ /* 0x100fe20000000000 */
[C-C-:B-----5:R-:W-:Y:S01]  /*04e0*/  FFMA R0, R24.reuse, R5, R23.reuse ;  /* 0x0000000518007223 */ /* 0x160fe20000000017 */
[----:B------:R-:W-:Y:S01]  /*04f0*/  FADD R11, R11, -R16 ;  /* 0x800000100b0b7221 */ /* 0x000fe20000000000 */
[C-C-:B------:R-:W-:Y:S01]  /*0500*/  FFMA R4, R24.reuse, R4, R23.reuse ;  /* 0x0000000418047223 */ /* 0x140fe20000000017 */
[C-C-:B------:R-:W-:Y:S01]  /*0510*/  FFMA R5, R24.reuse, R20, R23.reuse ;  /* 0x0000001418057223 */ /* 0x140fe20000000017 */
[----:B------:R-:W-:Y:S01]  /*0520*/  FFMA R23, R24, R6, R23 ;  /* 0x0000000618177223 */ /* 0x000fe20000000017 */
[C---:B------:R-:W-:Y:S01]  /*0530*/  FMUL R7, R14.reuse, R7 ;  /* 0x000000070e077220 */ /* 0x040fe20000400000 */
[C---:B------:R-:W-:Y:S01]  /*0540*/  FMUL R8, R14.reuse, R9 ;  /* 0x000000090e087220 */ /* 0x040fe20000400000 */
[C---:B------:R-:W-:Y:S01]  /*0550*/  FMUL R6, R14.reuse, R15 ;  /* 0x0000000f0e067220 */ /* 0x040fe20000400000 */
[----:B------:R-:W-:Y:S01]  /*0560*/  FMUL R14, R14, R11 ;  /* 0x0000000b0e0e7220 */ /* 0x000fe20000400000 */
[C-C-:B------:R-:W-:Y:S01]  /*0570*/  FFMA R9, R12.reuse, R7, R13.reuse ;  /* 0x000000070c097223 */ /* 0x140fe2000000000d */
[C-C-:B------:R-:W-:Y:S01]  /*0580*/  FFMA R8, R12.reuse, R8, R13.reuse ;  /* 0x000000080c087223 */ /* 0x140fe2000000000d */
[C-C-:B------:R-:W-:Y:S01]  /*0590*/  FFMA R10, R12.reuse, R6, R13.reuse ;  /* 0x000000060c0a7223 */ /* 0x140fe2000000000d */
[----:B------:R-:W-:Y:S01]  /*05a0*/  FFMA R14, R12, R14, R13 ;  /* 0x0000000e0c0e7223 */ /* 0x000fe2000000000d */
[----:B------:R-:W-:-:S02]  /*05b0*/  FSETP.GEU.AND P6, PT, R23, RZ, PT ;  /* 0x000000ff1700720b */ /* 0x000fc40003fce000 */
[----:B------:R-:W-:Y:S02]  /*05c0*/  FSETP.GEU.AND P0, PT, R5, RZ, PT ;  /* 0x000000ff0500720b */ /* 0x000fe40003f0e000 */
[----:B------:R-:W-:Y:S02]  /*05d0*/  FSETP.GEU.AND P1, PT, R4, RZ, PT ;  /* 0x000000ff0400720b */ /* 0x000fe40003f2e000 */
[----:B------:R-:W-:Y:S02]  /*05e0*/  FSETP.GEU.AND P3, PT, R14, RZ, PT ;  /* 0x000000ff0e00720b */ /* 0x000fe40003f6e000 */
[----:B------:R-:W-:Y:S02]  /*05f0*/  SEL R7, R23, RZ, P6 ;  /* 0x000000ff17077207 */ /* 0x000fe40003000000 */
[----:B------:R-:W-:Y:S02]  /*0600*/  FSETP.GEU.AND P2, PT, R0, RZ, PT ;  /* 0x000000ff0000720b */ /* 0x000fe40003f4e000 */
[----:B------:R-:W-:-:S02]  /*0610*/  FSETP.GEU.AND P4, PT, R10, RZ, PT ;  /* 0x000000ff0a00720b */ /* 0x000fc40003f8e000 */
[----:B------:R-:W-:Y:S02]  /*0620*/  FSETP.GEU.AND P5, PT, R9, RZ, PT ;  /* 0x000000ff0900720b */ /* 0x000fe40003fae000 */
[----:B------:R-:W-:Y:S02]  /*0630*/  FSETP.GEU.AND P6, PT, R8, RZ, PT ;  /* 0x000000ff0800720b */ /* 0x000fe40003fce000 */
[----:B------:R-:W-:Y:S01]  /*0640*/  SEL R6, R5, RZ, P0 ;  /* 0x000000ff05067207 */ /* 0x000fe20000000000 */
[----:B0-----:R-:W-:Y:S01]  /*0650*/  IMAD.WIDE R2, R18, 0x4, R2 ;  /* 0x0000000412027825 */ /* 0x001fe200078e0202 */
[----:B------:R-:W-:Y:S02]  /*0660*/  SEL R5, R4, RZ, P1 ;  /* 0x000000ff04057207 */ /* 0x000fe40000800000 */
[----:B------:R-:W-:Y:S02]  /*0670*/  SEL R15, R14, RZ, P3 ;  /* 0x000000ff0e0f7207 */ /* 0x000fe40001800000 */
[----:B------:R-:W-:-:S02]  /*0680*/  SEL R4, R0, RZ, P2 ;  /* 0x000000ff00047207 */ /* 0x000fc40001000000 */
[----:B------:R-:W-:Y:S02]  /*0690*/  SEL R14, R10, RZ, P4 ;  /* 0x000000ff0a0e7207 */ /* 0x000fe40002000000 */
[----:B------:R-:W-:Y:S02]  /*06a0*/  SEL R12, R9, RZ, P5 ;  /* 0x000000ff090c7207 */ /* 0x000fe40002800000 */
[----:B------:R-:W-:Y:S01]  /*06b0*/  SEL R13, R8, RZ, P6 ;  /* 0x000000ff080d7207 */ /* 0x000fe20003000000 */
[----:B------:R-:W-:Y:S04]  /*06c0*/  STG.E.128 desc[UR4][R2.64], R4 ;  /* 0x0000000402007986 */ /* 0x000fe8000c101d04 */
[----:B------:R-:W-:Y:S01]  /*06d0*/  STG.E.128 desc[UR4][R2.64+0x800], R12 ;  /* 0x0008000c02007986 */ /* 0x000fe2000c101d04 */
[----:B------:R-:W-:Y:S05]  /*06e0*/  EXIT ;  /* 0x000000000000794d */ /* 0x000fea0003800000 */
.L_x_0:
[----:B------:R-:W-:-:S00]  /*06f0*/  BRA `(.L_x_0) ;  /* 0xfffffffc00fc7947 */ /* 0x000fc0000383ffff */
[----:B------:R-:W-:-:S00]  /*0700*/  NOP ;  /* 0x0000000000007918 */ /* 0x000fc00000000000 */
[----:B------:R-:W-:-:S00]  /*0710*/  NOP ;  /* 0x0000000000007918 */ /* 0x000fc00000000000 */
[----:B------:R-:W-:-:S00]  /*0720*/  NOP ;  /* 0x0000000000007918 */ /* 0x000fc00000000000 */
[----:B------:R-:W-:-:S00]  /*0730*/  NOP ;  /* 0x0000000000007918 */ /* 0x000fc00000000000 */
[----:B------:R-:W-:-:S00]  /*0740*/  NOP ;  /* 0x0000000000007918 */ /* 0x000fc00000000000 */
[----:B------:R-:W-:-:S00]  /*0750*/  NOP ;  /* 0x0000000000007918 */ /* 0x000fc00000000000 */
[----:B------:R-:W-:-:S00]  /*0760*/  NOP ;  /* 0x0000000000007918 */ /* 0x000fc00000000000 */
[----:B------:R-:W-:-:S00]  /*0770*/  NOP ;  /* 0x0000000000007918 */ /* 0x000fc00000000000 */
.L_x_1:


//--------------------- .nv.global.init           --------------------------
	.section	.nv.global.init,"aw",@progbits
.nv.global.init:
	.type		_$_str,@object
	.size		_$_str,(_$_str_$_2 - _$_str)
_$_str:
        /*0000*/ 	.byte	0x5f, 0x5f, 0x43, 0x55, 0x44, 0x41, 0x5f, 0x46, 0x54, 0x5a, 0x00
	.type		_$_str_$_2,@object
	.size		_$_str_$_2,(.L_1 - _$_str_$_2)
_$_str_$_2:
        /*000b*/ 	.byte	0x5f, 0x5f, 0x43, 0x55, 0x44, 0x41, 0x5f, 0x50, 0x52, 0x45, 0x43, 0x5f, 0x53, 0x51, 0x52, 0x54
        /*001b*/ 	.byte	0x00
.L_1:


//--------------------- .nv.constant0.triton_poi_fused__native_batch_norm_legit_no_training_relu_55 --------------------------
	.section	.nv.constant0.triton_poi_fused__native_batch_norm_legit_no_training_relu_55,"a",@progbits
	.sectionflags	@""
	.align	4
.nv.constant0.triton_poi_fused__native_batch_norm_legit_no_training_relu_55:
	.zero		580
